//
// Generated by NVIDIA NVVM Compiler
//
// Compiler Build ID: CL-36424714
// Cuda compilation tools, release 13.0, V13.0.88
// Based on NVVM 20.0.0
//

.version 9.0
.target sm_100
.address_size 64

	// .globl	_Z10dot_kernelPKfS0_Pfi
.extern .shared .align 16 .b8 shared[];

.visible .entry _Z10dot_kernelPKfS0_Pfi(
	.param .u64 .ptr .align 1 _Z10dot_kernelPKfS0_Pfi_param_0,
	.param .u64 .ptr .align 1 _Z10dot_kernelPKfS0_Pfi_param_1,
	.param .u64 .ptr .align 1 _Z10dot_kernelPKfS0_Pfi_param_2,
	.param .u32 _Z10dot_kernelPKfS0_Pfi_param_3
)
{
	.reg .pred 	%p<21>;
	.reg .b32 	%r<59>;
	.reg .b32 	%f<55>;
	.reg .b64 	%rd<20>;

	ld.param.u64 	%rd4, [_Z10dot_kernelPKfS0_Pfi_param_0];
	ld.param.u64 	%rd5, [_Z10dot_kernelPKfS0_Pfi_param_1];
	ld.param.u64 	%rd3, [_Z10dot_kernelPKfS0_Pfi_param_2];
	ld.param.u32 	%r14, [_Z10dot_kernelPKfS0_Pfi_param_3];
	cvta.to.global.u64 	%rd1, %rd5;
	cvta.to.global.u64 	%rd2, %rd4;
	mov.u32 	%r1, %tid.x;
	mov.u32 	%r15, %ctaid.x;
	mov.u32 	%r2, %ntid.x;
	mad.lo.s32 	%r57, %r15, %r2, %r1;
	mov.u32 	%r16, %nctaid.x;
	mul.lo.s32 	%r4, %r2, %r16;
	setp.ge.s32 	%p1, %r57, %r14;
	mov.f32 	%f53, 0f00000000;
	@%p1 bra 	$L__BB0_7;
	add.s32 	%r17, %r57, %r4;
	max.s32 	%r18, %r14, %r17;
	setp.lt.s32 	%p2, %r17, %r14;
	selp.u32 	%r19, 1, 0, %p2;
	add.s32 	%r20, %r17, %r19;
	sub.s32 	%r21, %r18, %r20;
	div.u32 	%r22, %r21, %r4;
	add.s32 	%r5, %r22, %r19;
	and.b32  	%r23, %r5, 3;
	setp.eq.s32 	%p3, %r23, 3;
	mov.f32 	%f53, 0f00000000;
	@%p3 bra 	$L__BB0_4;
	add.s32 	%r24, %r5, 1;
	and.b32  	%r25, %r24, 3;
	neg.s32 	%r55, %r25;
	mov.f32 	%f53, 0f00000000;
$L__BB0_3:
	.pragma "nounroll";
	mul.wide.s32 	%rd6, %r57, 4;
	add.s64 	%rd7, %rd1, %rd6;
	add.s64 	%rd8, %rd2, %rd6;
	ld.global.nc.f32 	%f16, [%rd8];
	ld.global.nc.f32 	%f17, [%rd7];
	fma.rn.f32 	%f53, %f16, %f17, %f53;
	add.s32 	%r57, %r57, %r4;
	add.s32 	%r55, %r55, 1;
	setp.ne.s32 	%p4, %r55, 0;
	@%p4 bra 	$L__BB0_3;
$L__BB0_4:
	setp.lt.u32 	%p5, %r5, 3;
	@%p5 bra 	$L__BB0_7;
	mul.wide.s32 	%rd12, %r4, 4;
	shl.b32 	%r26, %r4, 2;
$L__BB0_6:
	mul.wide.s32 	%rd9, %r57, 4;
	add.s64 	%rd10, %rd2, %rd9;
	ld.global.nc.f32 	%f18, [%rd10];
	add.s64 	%rd11, %rd1, %rd9;
	ld.global.nc.f32 	%f19, [%rd11];
	fma.rn.f32 	%f20, %f18, %f19, %f53;
	add.s64 	%rd13, %rd10, %rd12;
	ld.global.nc.f32 	%f21, [%rd13];
	add.s64 	%rd14, %rd11, %rd12;
	ld.global.nc.f32 	%f22, [%rd14];
	fma.rn.f32 	%f23, %f21, %f22, %f20;
	add.s64 	%rd15, %rd13, %rd12;
	ld.global.nc.f32 	%f24, [%rd15];
	add.s64 	%rd16, %rd14, %rd12;
	ld.global.nc.f32 	%f25, [%rd16];
	fma.rn.f32 	%f26, %f24, %f25, %f23;
	add.s64 	%rd17, %rd15, %rd12;
	ld.global.nc.f32 	%f27, [%rd17];
	add.s64 	%rd18, %rd16, %rd12;
	ld.global.nc.f32 	%f28, [%rd18];
	fma.rn.f32 	%f53, %f27, %f28, %f26;
	add.s32 	%r57, %r26, %r57;
	setp.lt.s32 	%p6, %r57, %r14;
	@%p6 bra 	$L__BB0_6;
$L__BB0_7:
	mov.b32 	%r27, %f53;
	shfl.sync.down.b32	%r28|%p7, %r27, 16, 31, -1;
	mov.b32 	%f29, %r28;
	add.f32 	%f30, %f53, %f29;
	mov.b32 	%r29, %f30;
	shfl.sync.down.b32	%r30|%p8, %r29, 8, 31, -1;
	mov.b32 	%f31, %r30;
	add.f32 	%f32, %f30, %f31;
	mov.b32 	%r31, %f32;
	shfl.sync.down.b32	%r32|%p9, %r31, 4, 31, -1;
	mov.b32 	%f33, %r32;
	add.f32 	%f34, %f32, %f33;
	mov.b32 	%r33, %f34;
	shfl.sync.down.b32	%r34|%p10, %r33, 2, 31, -1;
	mov.b32 	%f35, %r34;
	add.f32 	%f36, %f34, %f35;
	mov.b32 	%r35, %f36;
	shfl.sync.down.b32	%r36|%p11, %r35, 1, 31, -1;
	mov.b32 	%f37, %r36;
	add.f32 	%f8, %f36, %f37;
	and.b32  	%r37, %r1, 31;
	setp.ne.s32 	%p12, %r37, 0;
	@%p12 bra 	$L__BB0_9;
	shr.u32 	%r38, %r1, 3;
	mov.u32 	%r39, shared;
	add.s32 	%r40, %r39, %r38;
	st.shared.f32 	[%r40], %f8;
$L__BB0_9:
	bar.sync 	0;
	setp.gt.u32 	%p13, %r1, 31;
	@%p13 bra 	$L__BB0_14;
	shr.u32 	%r41, %r2, 5;
	setp.ge.u32 	%p14, %r1, %r41;
	mov.f32 	%f54, 0f00000000;
	@%p14 bra 	$L__BB0_12;
	shl.b32 	%r42, %r1, 2;
	mov.u32 	%r43, shared;
	add.s32 	%r44, %r43, %r42;
	ld.shared.f32 	%f54, [%r44];
$L__BB0_12:
	mov.b32 	%r45, %f54;
	shfl.sync.down.b32	%r46|%p15, %r45, 16, 31, -1;
	mov.b32 	%f39, %r46;
	add.f32 	%f40, %f54, %f39;
	mov.b32 	%r47, %f40;
	shfl.sync.down.b32	%r48|%p16, %r47, 8, 31, -1;
	mov.b32 	%f41, %r48;
	add.f32 	%f42, %f40, %f41;
	mov.b32 	%r49, %f42;
	shfl.sync.down.b32	%r50|%p17, %r49, 4, 31, -1;
	mov.b32 	%f43, %r50;
	add.f32 	%f44, %f42, %f43;
	mov.b32 	%r51, %f44;
	shfl.sync.down.b32	%r52|%p18, %r51, 2, 31, -1;
	mov.b32 	%f45, %r52;
	add.f32 	%f46, %f44, %f45;
	mov.b32 	%r53, %f46;
	shfl.sync.down.b32	%r54|%p19, %r53, 1, 31, -1;
	mov.b32 	%f47, %r54;
	add.f32 	%f11, %f46, %f47;
	setp.ne.s32 	%p20, %r1, 0;
	@%p20 bra 	$L__BB0_14;
	cvta.to.global.u64 	%rd19, %rd3;
	atom.global.add.f32 	%f48, [%rd19], %f11;
$L__BB0_14:
	ret;

}


// ===== COMPILED SASS (sm_100) =====

	.target	sm_100

	.elftype	@"ET_EXEC"


//--------------------- .note.nv.tkinfo           --------------------------
	.section	.note.nv.tkinfo,"",@"SHT_NOTE"
	.sectionflags	@"SHF_NOTE_NV_TKINFO"
	.tkinfo
        /*0018*/ 	.word	0x00000002
        /*0030*/ 	.string	""
        /*0030*/ 	.string	"ptxas"
        /*0030*/ 	.string	"Cuda compilation tools, release 13.0, V13.0.88"
        /*0030*/ 	.string	"Build cuda_13.0.r13.0/compiler.36424714_0"
        /*0030*/ 	.string	"-arch sm_100 -m 64 "



//--------------------- .note.nv.cuinfo           --------------------------
	.section	.note.nv.cuinfo,"",@"SHT_NOTE"
	.sectionflags	@"SHF_NOTE_NV_CUINFO"
        /*0018*/ 	.short	0x0002
        /*001a*/ 	.short	0x0064
        /*001c*/ 	.short	0x0082
	.zero		2


//--------------------- .nv.info                  --------------------------
	.section	.nv.info,"",@"SHT_CUDA_INFO"
	.align	4


	//----- nvinfo : EIATTR_REGCOUNT
	.align		4
        /*0000*/ 	.byte	0x04, 0x2f
        /*0002*/ 	.short	(.L_1 - .L_0)
	.align		4
.L_0:
        /*0004*/ 	.word	index@(_Z10dot_kernelPKfS0_Pfi)
        /*0008*/ 	.word	0x0000001a


	//----- nvinfo : EIATTR_FRAME_SIZE
	.align		4
.L_1:
        /*000c*/ 	.byte	0x04, 0x11
        /*000e*/ 	.short	(.L_3 - .L_2)
	.align		4
.L_2:
        /*0010*/ 	.word	index@(_Z10dot_kernelPKfS0_Pfi)
        /*0014*/ 	.word	0x00000000


	//----- nvinfo : EIATTR_MIN_STACK_SIZE
	.align		4
.L_3:
        /*0018*/ 	.byte	0x04, 0x12
        /*001a*/ 	.short	(.L_5 - .L_4)
	.align		4
.L_4:
        /*001c*/ 	.word	index@(_Z10dot_kernelPKfS0_Pfi)
        /*0020*/ 	.word	0x00000000
.L_5:


//--------------------- .nv.compat                --------------------------
	.section	.nv.compat,"",@"SHT_CUDA_COMPAT_INFO"
	.align	4
        /*0000*/ 	.byte	0x02, 0x09, 0x00, 0x00, 0x02, 0x02, 0x01, 0x00, 0x02, 0x05, 0x05, 0x00, 0x03, 0x07, 0x01, 0x01
        /*0010*/ 	.byte	0x02, 0x03, 0x00, 0x00, 0x02, 0x06, 0x01, 0x00, 0x04, 0x0b, 0x08, 0x00, 0x09, 0x00, 0x00, 0x00
        /*0020*/ 	.byte	0x00, 0x00, 0x00, 0x00


//--------------------- .nv.info._Z10dot_kernelPKfS0_Pfi --------------------------
	.section	.nv.info._Z10dot_kernelPKfS0_Pfi,"",@"SHT_CUDA_INFO"
	.sectionflags	@""
	.align	4


	//----- nvinfo : EIATTR_CUDA_API_VERSION
	.align		4
        /*0000*/ 	.byte	0x04, 0x37
        /*0002*/ 	.short	(.L_7 - .L_6)
.L_6:
        /*0004*/ 	.word	0x00000082


	//----- nvinfo : EIATTR_KPARAM_INFO
	.align		4
.L_7:
        /*0008*/ 	.byte	0x04, 0x17
        /*000a*/ 	.short	(.L_9 - .L_8)
.L_8:
        /*000c*/ 	.word	0x00000000
        /*0010*/ 	.short	0x0003
        /*0012*/ 	.short	0x0018
        /*0014*/ 	.byte	0x00, 0xf0, 0x11, 0x00


	//----- nvinfo : EIATTR_KPARAM_INFO
	.align		4
.L_9:
        /*0018*/ 	.byte	0x04, 0x17
        /*001a*/ 	.short	(.L_11 - .L_10)
.L_10:
        /*001c*/ 	.word	0x00000000
        /*0020*/ 	.short	0x0002
        /*0022*/ 	.short	0x0010
        /*0024*/ 	.byte	0x00, 0xf5, 0x21, 0x00


	//----- nvinfo : EIATTR_KPARAM_INFO
	.align		4
.L_11:
        /*0028*/ 	.byte	0x04, 0x17
        /*002a*/ 	.short	(.L_13 - .L_12)
.L_12:
        /*002c*/ 	.word	0x00000000
        /*0030*/ 	.short	0x0001
        /*0032*/ 	.short	0x0008
        /*0034*/ 	.byte	0x00, 0xf5, 0x21, 0x00


	//----- nvinfo : EIATTR_KPARAM_INFO
	.align		4
.L_13:
        /*0038*/ 	.byte	0x04, 0x17
        /*003a*/ 	.short	(.L_15 - .L_14)
.L_14:
        /*003c*/ 	.word	0x00000000
        /*0040*/ 	.short	0x0000
        /*0042*/ 	.short	0x0000
        /*0044*/ 	.byte	0x00, 0xf5, 0x21, 0x00


	//----- nvinfo : EIATTR_SPARSE_MMA_MASK
	.align		4
.L_15:
        /*0048*/ 	.byte	0x03, 0x50
        /*004a*/ 	.short	0x0000


	//----- nvinfo : EIATTR_MAXREG_COUNT
	.align		4
        /*004c*/ 	.byte	0x03, 0x1b
        /*004e*/ 	.short	0x00ff


	//----- nvinfo : EIATTR_NUM_BARRIERS
	.align		4
        /*0050*/ 	.byte	0x02, 0x4c
        /*0052*/ 	.byte	0x01
	.zero		1


	//----- nvinfo : EIATTR_MERCURY_ISA_VERSION
	.align		4
        /*0054*/ 	.byte	0x03, 0x5f
        /*0056*/ 	.short	0x0101


	//----- nvinfo : EIATTR_COOP_GROUP_MASK_REGIDS
	.align		4
        /*0058*/ 	.byte	0x04, 0x29
        /*005a*/ 	.short	(.L_17 - .L_16)


	//   ....[0]....
.L_16:
        /*005c*/ 	.word	0xffffffff


	//   ....[1]....
        /*0060*/ 	.word	0xffffffff


	//   ....[2]....
        /*0064*/ 	.word	0xffffffff


	//   ....[3]....
        /*0068*/ 	.word	0xffffffff


	//   ....[4]....
        /*006c*/ 	.word	0xffffffff


	//   ....[5]....
        /*0070*/ 	.word	0xffffffff


	//   ....[6]....
        /*0074*/ 	.word	0xffffffff


	//   ....[7]....
        /*0078*/ 	.word	0xffffffff


	//   ....[8]....
        /*007c*/ 	.word	0xffffffff


	//   ....[9]....
        /*0080*/ 	.word	0xffffffff


	//----- nvinfo : EIATTR_COOP_GROUP_INSTR_OFFSETS
	.align		4
.L_17:
        /*0084*/ 	.byte	0x04, 0x28
        /*0086*/ 	.short	(.L_19 - .L_18)


	//   ....[0]....
.L_18:
        /*0088*/ 	.word	0x00000560


	//   ....[1]....
        /*008c*/ 	.word	0x000005c0


	//   ....[2]....
        /*0090*/ 	.word	0x00000600


	//   ....[3]....
        /*0094*/ 	.word	0x00000620


	//   ....[4]....
        /*0098*/ 	.word	0x00000640


	//   ....[5]....
        /*009c*/ 	.word	0x00000720


	//   ....[6]....
        /*00a0*/ 	.word	0x00000740


	//   ....[7]....
        /*00a4*/ 	.word	0x00000760


	//   ....[8]....
        /*00a8*/ 	.word	0x00000780


	//   ....[9]....
        /*00ac*/ 	.word	0x000007a0


	//----- nvinfo : EIATTR_VRC_CTA_INIT_COUNT
	.align		4
.L_19:
        /*00b0*/ 	.byte	0x02, 0x4a
	.zero		1
	.zero		1


	//----- nvinfo : EIATTR_EXIT_INSTR_OFFSETS
	.align		4
        /*00b4*/ 	.byte	0x04, 0x1c
        /*00b6*/ 	.short	(.L_21 - .L_20)


	//   ....[0]....
.L_20:
        /*00b8*/ 	.word	0x00000680


	//   ....[1]....
        /*00bc*/ 	.word	0x000007b0


	//   ....[2]....
        /*00c0*/ 	.word	0x000007f0


	//----- nvinfo : EIATTR_CRS_STACK_SIZE
	.align		4
.L_21:
        /*00c4*/ 	.byte	0x04, 0x1e
        /*00c6*/ 	.short	(.L_23 - .L_22)
.L_22:
        /*00c8*/ 	.word	0x00000000


	//----- nvinfo : EIATTR_CBANK_PARAM_SIZE
	.align		4
.L_23:
        /*00cc*/ 	.byte	0x03, 0x19
        /*00ce*/ 	.short	0x001c


	//----- nvinfo : EIATTR_PARAM_CBANK
	.align		4
        /*00d0*/ 	.byte	0x04, 0x0a
        /*00d2*/ 	.short	(.L_25 - .L_24)
	.align		4
.L_24:
        /*00d4*/ 	.word	index@(.nv.constant0._Z10dot_kernelPKfS0_Pfi)
        /*00d8*/ 	.short	0x0380
        /*00da*/ 	.short	0x001c


	//----- nvinfo : EIATTR_SW_WAR
	.align		4
.L_25:
        /*00dc*/ 	.byte	0x04, 0x36
        /*00de*/ 	.short	(.L_27 - .L_26)
.L_26:
        /*00e0*/ 	.word	0x00000008
.L_27:


//--------------------- .nv.callgraph             --------------------------
	.section	.nv.callgraph,"",@"SHT_CUDA_CALLGRAPH"
	.align	4
	.sectionentsize	8
	.align		4
        /*0000*/ 	.word	0x00000000
	.align		4
        /*0004*/ 	.word	0xffffffff
	.align		4
        /*0008*/ 	.word	0x00000000
	.align		4
        /*000c*/ 	.word	0xfffffffe
	.align		4
        /*0010*/ 	.word	0x00000000
	.align		4
        /*0014*/ 	.word	0xfffffffd
	.align		4
        /*0018*/ 	.word	0x00000000
	.align		4
        /*001c*/ 	.word	0xfffffffc


//--------------------- .text._Z10dot_kernelPKfS0_Pfi --------------------------
	.section	.text._Z10dot_kernelPKfS0_Pfi,"ax",@progbits
	.align	128
        .global         _Z10dot_kernelPKfS0_Pfi
        .type           _Z10dot_kernelPKfS0_Pfi,@function
        .size           _Z10dot_kernelPKfS0_Pfi,(.L_x_7 - _Z10dot_kernelPKfS0_Pfi)
        .other          _Z10dot_kernelPKfS0_Pfi,@"STO_CUDA_ENTRY STV_DEFAULT"
_Z10dot_kernelPKfS0_Pfi:
.text._Z10dot_kernelPKfS0_Pfi:
[----:B------:R-:W-:Y:S01]  /*0000*/  LDC R1, c[0x0][0x37c] ;  /* 0x0000df00ff017b82 */ /* 0x000fe20000000800 */
[----:B------:R-:W0:Y:S07]  /*0010*/  S2R R0, SR_TID.X ;  /* 0x0000000000007919 */ /* 0x000e2e0000002100 */
[----:B------:R-:W0:Y:S01]  /*0020*/  S2UR UR6, SR_CTAID.X ;  /* 0x00000000000679c3 */ /* 0x000e220000002500 */
[----:B------:R-:W1:Y:S01]  /*0030*/  LDCU UR8, c[0x0][0x398] ;  /* 0x00007300ff0877ac */ /* 0x000e620008000800 */
[----:B------:R-:W-:Y:S01]  /*0040*/  BSSY.RECONVERGENT B0, `(.L_x_0) ;  /* 0x0000051000007945 */ /* 0x000fe20003800200 */
[----:B------:R-:W-:Y:S01]  /*0050*/  HFMA2 R4, -RZ, RZ, 0, 0 ;  /* 0x00000000ff047431 */ /* 0x000fe200000001ff */
[----:B------:R-:W2:Y:S04]  /*0060*/  LDCU.64 UR4, c[0x0][0x358] ;  /* 0x00006b00ff0477ac */ /* 0x000ea80008000a00 */
[----:B------:R-:W0:Y:S01]  /*0070*/  LDC R3, c[0x0][0x360] ;  /* 0x0000d800ff037b82 */ /* 0x000e220000000800 */
[----:B------:R-:W3:Y:S01]  /*0080*/  LDCU UR7, c[0x0][0x370] ;  /* 0x00006e00ff0777ac */ /* 0x000ee20008000800 */
[----:B0-----:R-:W-:-:S05]  /*0090*/  IMAD R2, R3, UR6, R0 ;  /* 0x0000000603027c24 */ /* 0x001fca000f8e0200 */
[----:B-1----:R-:W-:-:S13]  /*00a0*/  ISETP.GE.AND P0, PT, R2, UR8, PT ;  /* 0x0000000802007c0c */ /* 0x002fda000bf06270 */
[----:B--23--:R-:W-:Y:S05]  /*00b0*/  @P0 BRA `(.L_x_1) ;  /* 0x0000000400240947 */ /* 0x00cfea0003800000 */
[----:B------:R-:W-:Y:S01]  /*00c0*/  IMAD R5, R3, UR7, RZ ;  /* 0x0000000703057c24 */ /* 0x000fe2000f8e02ff */
[----:B------:R-:W-:Y:S03]  /*00d0*/  BSSY.RECONVERGENT B1, `(.L_x_2) ;  /* 0x000002d000017945 */ /* 0x000fe60003800200 */
[----:B------:R-:W0:Y:S01]  /*00e0*/  I2F.U32.RP R10, R5 ;  /* 0x00000005000a7306 */ /* 0x000e220000209000 */
[C---:B------:R-:W-:Y:S01]  /*00f0*/  IADD3 R4, PT, PT, R5.reuse, R2, RZ ;  /* 0x0000000205047210 */ /* 0x040fe20007ffe0ff */
[----:B------:R-:W-:Y:S01]  /*0100*/  IMAD.MOV R11, RZ, RZ, -R5 ;  /* 0x000000ffff0b7224 */ /* 0x000fe200078e0a05 */
[----:B------:R-:W-:Y:S02]  /*0110*/  ISETP.NE.U32.AND P2, PT, R5, RZ, PT ;  /* 0x000000ff0500720c */ /* 0x000fe40003f45070 */
[C---:B------:R-:W-:Y:S02]  /*0120*/  ISETP.GE.AND P0, PT, R4.reuse, UR8, PT ;  /* 0x0000000804007c0c */ /* 0x040fe4000bf06270 */
[----:B------:R-:W-:-:S02]  /*0130*/  VIMNMX R9, PT, PT, R4, UR8, !PT ;  /* 0x0000000804097c48 */ /* 0x000fc4000ffe0100 */
[----:B------:R-:W-:-:S04]  /*0140*/  SEL R8, RZ, 0x1, P0 ;  /* 0x00000001ff087807 */ /* 0x000fc80000000000 */
[----:B------:R-:W-:Y:S01]  /*0150*/  IADD3 R4, PT, PT, R9, -R4, -R8 ;  /* 0x8000000409047210 */ /* 0x000fe20007ffe808 */
[----:B0-----:R-:W0:Y:S02]  /*0160*/  MUFU.RCP R10, R10 ;  /* 0x0000000a000a7308 */ /* 0x001e240000001000 */
[----:B0-----:R-:W-:-:S06]  /*0170*/  IADD3 R6, PT, PT, R10, 0xffffffe, RZ ;  /* 0x0ffffffe0a067810 */ /* 0x001fcc0007ffe0ff */
[----:B------:R0:W1:Y:S02]  /*0180*/  F2I.FTZ.U32.TRUNC.NTZ R7, R6 ;  /* 0x0000000600077305 */ /* 0x000064000021f000 */
[----:B0-----:R-:W-:Y:S02]  /*0190*/  IMAD.MOV.U32 R6, RZ, RZ, RZ ;  /* 0x000000ffff067224 */ /* 0x001fe400078e00ff */
[----:B-1----:R-:W-:-:S04]  /*01a0*/  IMAD R11, R11, R7, RZ ;  /* 0x000000070b0b7224 */ /* 0x002fc800078e02ff */
[----:B------:R-:W-:-:S06]  /*01b0*/  IMAD.HI.U32 R7, R7, R11, R6 ;  /* 0x0000000b07077227 */ /* 0x000fcc00078e0006 */
[----:B------:R-:W-:-:S05]  /*01c0*/  IMAD.HI.U32 R7, R7, R4, RZ ;  /* 0x0000000407077227 */ /* 0x000fca00078e00ff */
[----:B------:R-:W-:-:S05]  /*01d0*/  IADD3 R6, PT, PT, -R7, RZ, RZ ;  /* 0x000000ff07067210 */ /* 0x000fca0007ffe1ff */
[----:B------:R-:W-:-:S05]  /*01e0*/  IMAD R4, R5, R6, R4 ;  /* 0x0000000605047224 */ /* 0x000fca00078e0204 */
[----:B------:R-:W-:-:S13]  /*01f0*/  ISETP.GE.U32.AND P0, PT, R4, R5, PT ;  /* 0x000000050400720c */ /* 0x000fda0003f06070 */
[----:B------:R-:W-:Y:S01]  /*0200*/  @P0 IADD3 R4, PT, PT, -R5, R4, RZ ;  /* 0x0000000405040210 */ /* 0x000fe20007ffe1ff */
[----:B------:R-:W-:-:S03]  /*0210*/  @P0 VIADD R7, R7, 0x1 ;  /* 0x0000000107070836 */ /* 0x000fc60000000000 */
[----:B------:R-:W-:-:S13]  /*0220*/  ISETP.GE.U32.AND P1, PT, R4, R5, PT ;  /* 0x000000050400720c */ /* 0x000fda0003f26070 */
[----:B------:R-:W-:Y:S02]  /*0230*/  @P1 IADD3 R7, PT, PT, R7, 0x1, RZ ;  /* 0x0000000107071810 */ /* 0x000fe40007ffe0ff */
[----:B------:R-:W-:-:S04]  /*0240*/  @!P2 LOP3.LUT R7, RZ, R5, RZ, 0x33, !PT ;  /* 0x00000005ff07a212 */ /* 0x000fc800078e33ff */
[----:B------:R-:W-:-:S04]  /*0250*/  IADD3 R10, PT, PT, R8, R7, RZ ;  /* 0x00000007080a7210 */ /* 0x000fc80007ffe0ff */
[C---:B------:R-:W-:Y:S02]  /*0260*/  LOP3.LUT R4, R10.reuse, 0x3, RZ, 0xc0, !PT ;  /* 0x000000030a047812 */ /* 0x040fe400078ec0ff */
[----:B------:R-:W-:Y:S02]  /*0270*/  ISETP.GE.U32.AND P1, PT, R10, 0x3, PT ;  /* 0x000000030a00780c */ /* 0x000fe40003f26070 */
[----:B------:R-:W-:Y:S01]  /*0280*/  ISETP.NE.AND P0, PT, R4, 0x3, PT ;  /* 0x000000030400780c */ /* 0x000fe20003f05270 */
[----:B------:R-:W-:-:S12]  /*0290*/  IMAD.MOV.U32 R4, RZ, RZ, RZ ;  /* 0x000000ffff047224 */ /* 0x000fd800078e00ff */
[----:B------:R-:W-:Y:S05]  /*02a0*/  @!P0 BRA `(.L_x_3) ;  /* 0x00000000003c8947 */ /* 0x000fea0003800000 */
[----:B------:R-:W0:Y:S01]  /*02b0*/  LDC.64 R6, c[0x0][0x380] ;  /* 0x0000e000ff067b82 */ /* 0x000e220000000a00 */
[----:B------:R-:W-:-:S04]  /*02c0*/  IADD3 R4, PT, PT, R10, 0x1, RZ ;  /* 0x000000010a047810 */ /* 0x000fc80007ffe0ff */
[----:B------:R-:W-:Y:S02]  /*02d0*/  LOP3.LUT R10, R4, 0x3, RZ, 0xc0, !PT ;  /* 0x00000003040a7812 */ /* 0x000fe400078ec0ff */
[----:B------:R-:W-:Y:S01]  /*02e0*/  MOV R4, RZ ;  /* 0x000000ff00047202 */ /* 0x000fe20000000f00 */
[----:B------:R-:W1:Y:S02]  /*02f0*/  LDC.64 R8, c[0x0][0x388] ;  /* 0x0000e200ff087b82 */ /* 0x000e640000000a00 */
[----:B------:R-:W-:-:S07]  /*0300*/  IMAD.MOV R14, RZ, RZ, -R10 ;  /* 0x000000ffff0e7224 */ /* 0x000fce00078e0a0a */
.L_x_4:
[----:B-1----:R-:W-:-:S04]  /*0310*/  IMAD.WIDE R10, R2, 0x4, R8 ;  /* 0x00000004020a7825 */ /* 0x002fc800078e0208 */
[----:B0-----:R-:W-:Y:S02]  /*0320*/  IMAD.WIDE R12, R2, 0x4, R6 ;  /* 0x00000004020c7825 */ /* 0x001fe400078e0206 */
[----:B------:R-:W2:Y:S04]  /*0330*/  LDG.E.CONSTANT R10, desc[UR4][R10.64] ;  /* 0x000000040a0a7981 */ /* 0x000ea8000c1e9900 */
[----:B------:R-:W2:Y:S01]  /*0340*/  LDG.E.CONSTANT R13, desc[UR4][R12.64] ;  /* 0x000000040c0d7981 */ /* 0x000ea2000c1e9900 */
[----:B------:R-:W-:Y:S02]  /*0350*/  IADD3 R14, PT, PT, R14, 0x1, RZ ;  /* 0x000000010e0e7810 */ /* 0x000fe40007ffe0ff */
[----:B------:R-:W-:Y:S02]  /*0360*/  IADD3 R2, PT, PT, R5, R2, RZ ;  /* 0x0000000205027210 */ /* 0x000fe40007ffe0ff */
[----:B------:R-:W-:Y:S01]  /*0370*/  ISETP.NE.AND P0, PT, R14, RZ, PT ;  /* 0x000000ff0e00720c */ /* 0x000fe20003f05270 */
[----:B--2---:R-:W-:-:S12]  /*0380*/  FFMA R4, R13, R10, R4 ;  /* 0x0000000a0d047223 */ /* 0x004fd80000000004 */
[----:B------:R-:W-:Y:S05]  /*0390*/  @P0 BRA `(.L_x_4) ;  /* 0xfffffffc00dc0947 */ /* 0x000fea000383ffff */
.L_x_3:
[----:B------:R-:W-:Y:S05]  /*03a0*/  BSYNC.RECONVERGENT B1 ;  /* 0x0000000000017941 */ /* 0x000fea0003800200 */
.L_x_2:
[----:B------:R-:W-:Y:S05]  /*03b0*/  @!P1 BRA `(.L_x_1) ;  /* 0x0000000000649947 */ /* 0x000fea0003800000 */
.L_x_5:
[----:B------:R-:W0:Y:S08]  /*03c0*/  LDC.64 R6, c[0x0][0x380] ;  /* 0x0000e000ff067b82 */ /* 0x000e300000000a00 */
[----:B------:R-:W1:Y:S01]  /*03d0*/  LDC.64 R8, c[0x0][0x388] ;  /* 0x0000e200ff087b82 */ /* 0x000e620000000a00 */
[----:B0-----:R-:W-:-:S04]  /*03e0*/  IMAD.WIDE R18, R2, 0x4, R6 ;  /* 0x0000000402127825 */ /* 0x001fc800078e0206 */
[----:B------:R-:W-:Y:S02]  /*03f0*/  IMAD.WIDE R10, R5, 0x4, R18 ;  /* 0x00000004050a7825 */ /* 0x000fe400078e0212 */
[----:B------:R-:W2:Y:S02]  /*0400*/  LDG.E.CONSTANT R19, desc[UR4][R18.64] ;  /* 0x0000000412137981 */ /* 0x000ea4000c1e9900 */
[----:B-1----:R-:W-:-:S04]  /*0410*/  IMAD.WIDE R20, R2, 0x4, R8 ;  /* 0x0000000402147825 */ /* 0x002fc800078e0208 */
[C---:B------:R-:W-:Y:S02]  /*0420*/  IMAD.WIDE R12, R5.reuse, 0x4, R20 ;  /* 0x00000004050c7825 */ /* 0x040fe400078e0214 */
[----:B------:R-:W2:Y:S02]  /*0430*/  LDG.E.CONSTANT R20, desc[UR4][R20.64] ;  /* 0x0000000414147981 */ /* 0x000ea4000c1e9900 */
[C---:B------:R-:W-:Y:S02]  /*0440*/  IMAD.WIDE R14, R5.reuse, 0x4, R10 ;  /* 0x00000004050e7825 */ /* 0x040fe400078e020a */
[----:B------:R-:W3:Y:S02]  /*0450*/  LDG.E.CONSTANT R10, desc[UR4][R10.64] ;  /* 0x000000040a0a7981 */ /* 0x000ee4000c1e9900 */
[C---:B------:R-:W-:Y:S02]  /*0460*/  IMAD.WIDE R6, R5.reuse, 0x4, R12 ;  /* 0x0000000405067825 */ /* 0x040fe400078e020c */
[----:B------:R-:W3:Y:S02]  /*0470*/  LDG.E.CONSTANT R13, desc[UR4][R12.64] ;  /* 0x000000040c0d7981 */ /* 0x000ee4000c1e9900 */
[----:B------:R-:W-:-:S02]  /*0480*/  IMAD.WIDE R16, R5, 0x4, R14 ;  /* 0x0000000405107825 */ /* 0x000fc400078e020e */
[----:B------:R-:W4:Y:S02]  /*0490*/  LDG.E.CONSTANT R23, desc[UR4][R14.64] ;  /* 0x000000040e177981 */ /* 0x000f24000c1e9900 */
[C---:B------:R-:W-:Y:S02]  /*04a0*/  IMAD.WIDE R8, R5.reuse, 0x4, R6 ;  /* 0x0000000405087825 */ /* 0x040fe400078e0206 */
[----:B------:R-:W4:Y:S04]  /*04b0*/  LDG.E.CONSTANT R6, desc[UR4][R6.64] ;  /* 0x0000000406067981 */ /* 0x000f28000c1e9900 */
[----:B------:R-:W5:Y:S04]  /*04c0*/  LDG.E.CONSTANT R17, desc[UR4][R16.64] ;  /* 0x0000000410117981 */ /* 0x000f68000c1e9900 */
[----:B------:R-:W5:Y:S01]  /*04d0*/  LDG.E.CONSTANT R8, desc[UR4][R8.64] ;  /* 0x0000000408087981 */ /* 0x000f62000c1e9900 */
[----:B------:R-:W-:-:S05]  /*04e0*/  IMAD R2, R5, 0x4, R2 ;  /* 0x0000000405027824 */ /* 0x000fca00078e0202 */
[----:B------:R-:W-:Y:S01]  /*04f0*/  ISETP.GE.AND P0, PT, R2, UR8, PT ;  /* 0x0000000802007c0c */ /* 0x000fe2000bf06270 */
[----:B--2---:R-:W-:-:S04]  /*0500*/  FFMA R19, R19, R20, R4 ;  /* 0x0000001413137223 */ /* 0x004fc80000000004 */
[----:B---3--:R-:W-:-:S04]  /*0510*/  FFMA R4, R10, R13, R19 ;  /* 0x0000000d0a047223 */ /* 0x008fc80000000013 */
[----:B----4-:R-:W-:-:S04]  /*0520*/  FFMA R4, R23, R6, R4 ;  /* 0x0000000617047223 */ /* 0x010fc80000000004 */
[----:B-----5:R-:W-:Y:S01]  /*0530*/  FFMA R4, R17, R8, R4 ;  /* 0x0000000811047223 */ /* 0x020fe20000000004 */
[----:B------:R-:W-:Y:S06]  /*0540*/  @!P0 BRA `(.L_x_5) ;  /* 0xfffffffc009c8947 */ /* 0x000fec000383ffff */
.L_x_1:
[----:B------:R-:W-:Y:S05]  /*0550*/  BSYNC.RECONVERGENT B0 ;  /* 0x0000000000007941 */ /* 0x000fea0003800200 */
.L_x_0:
[----:B------:R-:W0:Y:S01]  /*0560*/  SHFL.DOWN PT, R5, R4, 0x10, 0x1f ;  /* 0x0a001f0004057f89 */ /* 0x000e2200000e0000 */
[C---:B------:R-:W-:Y:S02]  /*0570*/  LOP3.LUT P0, RZ, R0.reuse, 0x1f, RZ, 0xc0, !PT ;  /* 0x0000001f00ff7812 */ /* 0x040fe4000780c0ff */
[----:B------:R-:W-:-:S11]  /*0580*/  ISETP.GT.U32.AND P1, PT, R0, 0x1f, PT ;  /* 0x0000001f0000780c */ /* 0x000fd60003f24070 */
[----:B------:R-:W1:Y:S01]  /*0590*/  @!P0 S2R R11, SR_CgaCtaId ;  /* 0x00000000000b8919 */ /* 0x000e620000008800 */
[----:B0-----:R-:W-:Y:S01]  /*05a0*/  FADD R5, R5, R4 ;  /* 0x0000000405057221 */ /* 0x001fe20000000000 */
[----:B------:R-:W-:-:S04]  /*05b0*/  @!P0 MOV R4, 0x400 ;  /* 0x0000040000048802 */ /* 0x000fc80000000f00 */
[----:B------:R-:W0:Y:S01]  /*05c0*/  SHFL.DOWN PT, R2, R5, 0x8, 0x1f ;  /* 0x09001f0005027f89 */ /* 0x000e2200000e0000 */
[----:B-1----:R-:W-:-:S04]  /*05d0*/  @!P0 LEA R11, R11, R4, 0x18 ;  /* 0x000000040b0b8211 */ /* 0x002fc800078ec0ff */
[----:B------:R-:W-:Y:S01]  /*05e0*/  @!P0 LEA.HI R11, R0, R11, RZ, 0x1d ;  /* 0x0000000b000b8211 */ /* 0x000fe200078fe8ff */
[----:B0-----:R-:W-:-:S05]  /*05f0*/  FADD R2, R5, R2 ;  /* 0x0000000205027221 */ /* 0x001fca0000000000 */
[----:B------:R-:W0:Y:S02]  /*0600*/  SHFL.DOWN PT, R7, R2, 0x4, 0x1f ;  /* 0x08801f0002077f89 */ /* 0x000e2400000e0000 */
[----:B0-----:R-:W-:-:S05]  /*0610*/  FADD R7, R2, R7 ;  /* 0x0000000702077221 */ /* 0x001fca0000000000 */
[----:B------:R-:W0:Y:S02]  /*0620*/  SHFL.DOWN PT, R6, R7, 0x2, 0x1f ;  /* 0x08401f0007067f89 */ /* 0x000e2400000e0000 */
[----:B0-----:R-:W-:-:S05]  /*0630*/  FADD R6, R7, R6 ;  /* 0x0000000607067221 */ /* 0x001fca0000000000 */
[----:B------:R-:W0:Y:S02]  /*0640*/  SHFL.DOWN PT, R9, R6, 0x1, 0x1f ;  /* 0x08201f0006097f89 */ /* 0x000e2400000e0000 */
[----:B0-----:R-:W-:-:S05]  /*0650*/  FADD R4, R6, R9 ;  /* 0x0000000906047221 */ /* 0x001fca0000000000 */
[----:B------:R0:W-:Y:S01]  /*0660*/  @!P0 STS [R11], R4 ;  /* 0x000000040b008388 */ /* 0x0001e20000000800 */
[----:B------:R-:W-:Y:S06]  /*0670*/  BAR.SYNC.DEFER_BLOCKING 0x0 ;  /* 0x0000000000007b1d */ /* 0x000fec0000010000 */
[----:B------:R-:W-:Y:S05]  /*0680*/  @P1 EXIT ;  /* 0x000000000000194d */ /* 0x000fea0003800000 */
[----:B------:R-:W-:-:S04]  /*0690*/  SHF.R.U32.HI R3, RZ, 0x5, R3 ;  /* 0x00000005ff037819 */ /* 0x000fc80000011603 */
[----:B------:R-:W-:-:S13]  /*06a0*/  ISETP.GE.U32.AND P0, PT, R0, R3, PT ;  /* 0x000000030000720c */ /* 0x000fda0003f06070 */
[----:B------:R-:W1:Y:S01]  /*06b0*/  @!P0 S2R R3, SR_CgaCtaId ;  /* 0x0000000000038919 */ /* 0x000e620000008800 */
[----:B------:R-:W-:-:S04]  /*06c0*/  @!P0 MOV R2, 0x400 ;  /* 0x0000040000028802 */ /* 0x000fc80000000f00 */
[----:B-1----:R-:W-:Y:S01]  /*06d0*/  @!P0 LEA R3, R3, R2, 0x18 ;  /* 0x0000000203038211 */ /* 0x002fe200078ec0ff */
[----:B------:R-:W-:-:S03]  /*06e0*/  HFMA2 R2, -RZ, RZ, 0, 0 ;  /* 0x00000000ff027431 */ /* 0x000fc600000001ff */
[----:B------:R-:W-:-:S05]  /*06f0*/  @!P0 LEA R3, R0, R3, 0x2 ;  /* 0x0000000300038211 */ /* 0x000fca00078e10ff */
[----:B------:R-:W1:Y:S01]  /*0700*/  @!P0 LDS R2, [R3] ;  /* 0x0000000003028984 */ /* 0x000e620000000800 */
[----:B------:R-:W-:-:S03]  /*0710*/  ISETP.NE.AND P0, PT, R0, RZ, PT ;  /* 0x000000ff0000720c */ /* 0x000fc60003f05270 */
[----:B-1----:R-:W1:Y:S02]  /*0720*/  SHFL.DOWN PT, R5, R2, 0x10, 0x1f ;  /* 0x0a001f0002057f89 */ /* 0x002e6400000e0000 */
[----:B-1----:R-:W-:-:S05]  /*0730*/  FADD R5, R5, R2 ;  /* 0x0000000205057221 */ /* 0x002fca0000000000 */
[----:B0-----:R-:W0:Y:S02]  /*0740*/  SHFL.DOWN PT, R4, R5, 0x8, 0x1f ;  /* 0x09001f0005047f89 */ /* 0x001e2400000e0000 */
[----:B0-----:R-:W-:-:S05]  /*0750*/  FADD R4, R5, R4 ;  /* 0x0000000405047221 */ /* 0x001fca0000000000 */
[----:B------:R-:W0:Y:S02]  /*0760*/  SHFL.DOWN PT, R7, R4, 0x4, 0x1f ;  /* 0x08801f0004077f89 */ /* 0x000e2400000e0000 */
[----:B0-----:R-:W-:-:S05]  /*0770*/  FADD R7, R4, R7 ;  /* 0x0000000704077221 */ /* 0x001fca0000000000 */
[----:B------:R-:W0:Y:S02]  /*0780*/  SHFL.DOWN PT, R6, R7, 0x2, 0x1f ;  /* 0x08401f0007067f89 */ /* 0x000e2400000e0000 */
[----:B0-----:R-:W-:-:S05]  /*0790*/  FADD R6, R7, R6 ;  /* 0x0000000607067221 */ /* 0x001fca0000000000 */
[----:B------:R0:W1:Y:S01]  /*07a0*/  SHFL.DOWN PT, R9, R6, 0x1, 0x1f ;  /* 0x08201f0006097f89 */ /* 0x00006200000e0000 */
[----:B------:R-:W-:Y:S05]  /*07b0*/  @P0 EXIT ;  /* 0x000000000000094d */ /* 0x000fea0003800000 */
[----:B------:R-:W2:Y:S01]  /*07c0*/  LDC.64 R2, c[0x0][0x390] ;  /* 0x0000e400ff027b82 */ /* 0x000ea20000000a00 */
[----:B-1----:R-:W-:-:S05]  /*07d0*/  FADD R9, R6, R9 ;  /* 0x0000000906097221 */ /* 0x002fca0000000000 */
[----:B--2---:R-:W-:Y:S01]  /*07e0*/  REDG.E.ADD.F32.FTZ.RN.STRONG.GPU desc[UR4][R2.64], R9 ;  /* 0x00000009020079a6 */ /* 0x004fe2000c12f304 */
[----:B------:R-:W-:Y:S05]  /*07f0*/  EXIT ;  /* 0x000000000000794d */ /* 0x000fea0003800000 */
.L_x_6:
[----:B------:R-:W-:-:S00]  /*0800*/  BRA `(.L_x_6) ;  /* 0xfffffffc00fc7947 */ /* 0x000fc0000383ffff */
[----:B------:R-:W-:-:S00]  /*0810*/  NOP ;  /* 0x0000000000007918 */ /* 0x000fc00000000000 */
        /* <DEDUP_REMOVED lines=14> */
.L_x_7:


//--------------------- .nv.shared._Z10dot_kernelPKfS0_Pfi --------------------------
	.section	.nv.shared._Z10dot_kernelPKfS0_Pfi,"aw",@nobits
	.sectionflags	@""
	.align	16
	.zero		1024


//--------------------- .nv.shared.reserved.0     --------------------------
	.section	.nv.shared.reserved.0,"aw",@nobits
	.weak		__nv_reservedSMEM_offset_0_alias
	.size		__nv_reservedSMEM_offset_0_alias, 0, 64
	.other		__nv_reservedSMEM_offset_0_alias,@"STO_CUDA_RESERVED_SHARED STV_DEFAULT"
__nv_reservedSMEM_offset_0_alias:
	.zero		0
	.zero		64


//--------------------- .nv.constant0._Z10dot_kernelPKfS0_Pfi --------------------------
	.section	.nv.constant0._Z10dot_kernelPKfS0_Pfi,"a",@progbits
	.sectionflags	@""
	.align	4
.nv.constant0._Z10dot_kernelPKfS0_Pfi:
	.zero		924


//--------------------- SYMBOLS --------------------------

	.type		.nv.reservedSmem.offset0,@object
	.size		.nv.reservedSmem.offset0,0x4
	.type		.nv.reservedSmem.cap,@object
	.size		.nv.reservedSmem.cap,0x4
